	.headerflags	@"EF_CUDA_TEXMODE_UNIFIED EF_CUDA_64BIT_ADDRESS EF_CUDA_ACCELERATORS EF_CUDA_SM90 EF_CUDA_VIRTUAL_SM(EF_CUDA_SM90)"
	.elftype	@"ET_EXEC"


//--------------------- .nv.info                  --------------------------
	.section	.nv.info,"",@"SHT_CUDA_INFO"
	.align	4


	//----- nvinfo : EIATTR_REGCOUNT
	.align		4
        /*0000*/ 	.byte	0x04, 0x2f
        /*0002*/ 	.short	(.L_2 - .L_1)
	.align		4
.L_1:
        /*0004*/ 	.word	index@(triton_poi_fused_add_native_group_norm_relu_14)
        /*0008*/ 	.word	0x00000040


	//----- nvinfo : EIATTR_MIN_STACK_SIZE
	.align		4
.L_2:
        /*000c*/ 	.byte	0x04, 0x12
        /*000e*/ 	.short	(.L_4 - .L_3)
	.align		4
.L_3:
        /*0010*/ 	.word	index@(triton_poi_fused_add_native_group_norm_relu_14)
        /*0014*/ 	.word	0x00000000


	//----- nvinfo : EIATTR_FRAME_SIZE
	.align		4
.L_4:
        /*0018*/ 	.byte	0x04, 0x11
        /*001a*/ 	.short	(.L_6 - .L_5)
	.align		4
.L_5:
        /*001c*/ 	.word	index@(triton_poi_fused_add_native_group_norm_relu_14)
        /*0020*/ 	.word	0x00000000


	//----- nvinfo : EIATTR_MIN_STACK_SIZE
	.align		4
.L_6:
        /*0024*/ 	.byte	0x04, 0x12
        /*0026*/ 	.short	(.L_8 - .L_7)
	.align		4
.L_7:
        /*0028*/ 	.word	index@(triton_poi_fused_add_native_group_norm_relu_14)
        /*002c*/ 	.word	0x00000000
.L_8:


//--------------------- .nv.info.triton_poi_fused_add_native_group_norm_relu_14 --------------------------
	.section	.nv.info.triton_poi_fused_add_native_group_norm_relu_14,"",@"SHT_CUDA_INFO"
	.sectionflags	@""
	.align	4


	//----- nvinfo : EIATTR_CUDA_API_VERSION
	.align		4
        /*0000*/ 	.byte	0x04, 0x37
        /*0002*/ 	.short	(.L_10 - .L_9)
.L_9:
        /*0004*/ 	.word	0x0000007c


	//----- nvinfo : EIATTR_KPARAM_INFO
	.align		4
.L_10:
        /*0008*/ 	.byte	0x04, 0x17
        /*000a*/ 	.short	(.L_12 - .L_11)
.L_11:
        /*000c*/ 	.word	0x00000000
        /*0010*/ 	.short	0x0008
        /*0012*/ 	.short	0x003c
        /*0014*/ 	.byte	0x00, 0xf0, 0x11, 0x00


	//----- nvinfo : EIATTR_KPARAM_INFO
	.align		4
.L_12:
        /*0018*/ 	.byte	0x04, 0x17
        /*001a*/ 	.short	(.L_14 - .L_13)
.L_13:
        /*001c*/ 	.word	0x00000000
        /*0020*/ 	.short	0x0007
        /*0022*/ 	.short	0x0038
        /*0024*/ 	.byte	0x00, 0xf0, 0x11, 0x00


	//----- nvinfo : EIATTR_KPARAM_INFO
	.align		4
.L_14:
        /*0028*/ 	.byte	0x04, 0x17
        /*002a*/ 	.short	(.L_16 - .L_15)
.L_15:
        /*002c*/ 	.word	0x00000000
        /*0030*/ 	.short	0x0006
        /*0032*/ 	.short	0x0030
        /*0034*/ 	.byte	0x00, 0xf4, 0x21, 0x00


	//----- nvinfo : EIATTR_KPARAM_INFO
	.align		4
.L_16:
        /*0038*/ 	.byte	0x04, 0x17
        /*003a*/ 	.short	(.L_18 - .L_17)
.L_17:
        /*003c*/ 	.word	0x00000000
        /*0040*/ 	.short	0x0005
        /*0042*/ 	.short	0x0028
        /*0044*/ 	.byte	0x00, 0xf4, 0x21, 0x00


	//----- nvinfo : EIATTR_KPARAM_INFO
	.align		4
.L_18:
        /*0048*/ 	.byte	0x04, 0x17
        /*004a*/ 	.short	(.L_20 - .L_19)
.L_19:
        /*004c*/ 	.word	0x00000000
        /*0050*/ 	.short	0x0004
        /*0052*/ 	.short	0x0020
        /*0054*/ 	.byte	0x00, 0xf4, 0x21, 0x00


	//----- nvinfo : EIATTR_KPARAM_INFO
	.align		4
.L_20:
        /*0058*/ 	.byte	0x04, 0x17
        /*005a*/ 	.short	(.L_22 - .L_21)
.L_21:
        /*005c*/ 	.word	0x00000000
        /*0060*/ 	.short	0x0003
        /*0062*/ 	.short	0x0018
        /*0064*/ 	.byte	0x00, 0xf4, 0x21, 0x00


	//----- nvinfo : EIATTR_KPARAM_INFO
	.align		4
.L_22:
        /*0068*/ 	.byte	0x04, 0x17
        /*006a*/ 	.short	(.L_24 - .L_23)
.L_23:
        /*006c*/ 	.word	0x00000000
        /*0070*/ 	.short	0x0002
        /*0072*/ 	.short	0x0010
        /*0074*/ 	.byte	0x00, 0xf4, 0x21, 0x00


	//----- nvinfo : EIATTR_KPARAM_INFO
	.align		4
.L_24:
        /*0078*/ 	.byte	0x04, 0x17
        /*007a*/ 	.short	(.L_26 - .L_25)
.L_25:
        /*007c*/ 	.word	0x00000000
        /*0080*/ 	.short	0x0001
        /*0082*/ 	.short	0x0008
        /*0084*/ 	.byte	0x00, 0xf4, 0x21, 0x00


	//----- nvinfo : EIATTR_KPARAM_INFO
	.align		4
.L_26:
        /*0088*/ 	.byte	0x04, 0x17
        /*008a*/ 	.short	(.L_28 - .L_27)
.L_27:
        /*008c*/ 	.word	0x00000000
        /*0090*/ 	.short	0x0000
        /*0092*/ 	.short	0x0000
        /*0094*/ 	.byte	0x00, 0xf4, 0x21, 0x00


	//----- nvinfo : EIATTR_SPARSE_MMA_MASK
	.align		4
.L_28:
        /*0098*/ 	.byte	0x03, 0x50
        /*009a*/ 	.short	0x0000


	//----- nvinfo : EIATTR_MAXREG_COUNT
	.align		4
        /*009c*/ 	.byte	0x03, 0x1b
        /*009e*/ 	.short	0x00ff


	//----- nvinfo : EIATTR_EXIT_INSTR_OFFSETS
	.align		4
        /*00a0*/ 	.byte	0x04, 0x1c
        /*00a2*/ 	.short	(.L_30 - .L_29)


	//   ....[0]....
.L_29:
        /*00a4*/ 	.word	0x00001b20


	//   ....[1]....
        /*00a8*/ 	.word	0x00001b70


	//----- nvinfo : EIATTR_REQNTID
	.align		4
.L_30:
        /*00ac*/ 	.byte	0x04, 0x10
        /*00ae*/ 	.short	(.L_32 - .L_31)
.L_31:
        /*00b0*/ 	.word	0x00000100
        /*00b4*/ 	.word	0x00000001
        /*00b8*/ 	.word	0x00000001


	//----- nvinfo : EIATTR_CBANK_PARAM_SIZE
	.align		4
.L_32:
        /*00bc*/ 	.byte	0x03, 0x19
        /*00be*/ 	.short	0x0040


	//----- nvinfo : EIATTR_PARAM_CBANK
	.align		4
        /*00c0*/ 	.byte	0x04, 0x0a
        /*00c2*/ 	.short	(.L_34 - .L_33)
	.align		4
.L_33:
        /*00c4*/ 	.word	index@(.nv.constant0.triton_poi_fused_add_native_group_norm_relu_14)
        /*00c8*/ 	.short	0x0210
        /*00ca*/ 	.short	0x0040


	//----- nvinfo : EIATTR_SW_WAR
	.align		4
.L_34:
        /*00cc*/ 	.byte	0x04, 0x36
        /*00ce*/ 	.short	(.L_36 - .L_35)
.L_35:
        /*00d0*/ 	.word	0x00000008
.L_36:


//--------------------- .nv.callgraph             --------------------------
	.section	.nv.callgraph,"",@"SHT_CUDA_CALLGRAPH"
	.align	4
	.sectionentsize	8
	.align		4
        /*0000*/ 	.word	0x00000000
	.align		4
        /*0004*/ 	.word	0xffffffff
	.align		4
        /*0008*/ 	.word	0x00000000
	.align		4
        /*000c*/ 	.word	0xfffffffe
	.align		4
        /*0010*/ 	.word	0x00000000
	.align		4
        /*0014*/ 	.word	0xfffffffd
	.align		4
        /*0018*/ 	.word	0x00000000
	.align		4
        /*001c*/ 	.word	0xfffffffc


//--------------------- .nv.constant4             --------------------------
	.section	.nv.constant4,"a",@progbits
	.align	8
	.align		8
.nv.constant4:
        /*0000*/ 	.dword	_$_str


//--------------------- .text.triton_poi_fused_add_native_group_norm_relu_14 --------------------------
	.section	.text.triton_poi_fused_add_native_group_norm_relu_14,"ax",@progbits
	.sectionflags	@"SHF_BARRIERS=1"
	.align	128
        .global         triton_poi_fused_add_native_group_norm_relu_14
        .type           triton_poi_fused_add_native_group_norm_relu_14,@function
        .size           triton_poi_fused_add_native_group_norm_relu_14,(.L_x_1 - triton_poi_fused_add_native_group_norm_relu_14)
        .other          triton_poi_fused_add_native_group_norm_relu_14,@"STO_CUDA_ENTRY STV_DEFAULT"
triton_poi_fused_add_native_group_norm_relu_14:
.text.triton_poi_fused_add_native_group_norm_relu_14:
[----:B------:R-:W0:Y:S01]  /*0000*/  LDC R1, c[0x0][0x28] ;  /* 0x00000a00ff017b82 */ /* 0x000e220000000800 */
[----:B------:R-:W1:Y:S07]  /*0010*/  S2R R22, SR_TID.X ;  /* 0x0000000000167919 */ /* 0x000e6e0000002100 */
[----:B------:R-:W2:Y:S01]  /*0020*/  LDC.64 R8, c[0x0][0x218] ;  /* 0x00008600ff087b82 */ /* 0x000ea20000000a00 */
[----:B------:R-:W-:Y:S01]  /*0030*/  ULDC.64 UR6, c[0x0][0x208] ;  /* 0x0000820000067ab9 */ /* 0x000fe20000000a00 */
[----:B------:R-:W3:Y:S01]  /*0040*/  S2R R4, SR_CTAID.Y ;  /* 0x0000000000047919 */ /* 0x000ee20000002600 */
[----:B------:R-:W4:Y:S05]  /*0050*/  S2R R3, SR_CTAID.X ;  /* 0x0000000000037919 */ /* 0x000f2a0000002500 */
[----:B------:R-:W5:Y:S01]  /*0060*/  LDC.64 R24, c[0x0][0x220] ;  /* 0x00008800ff187b82 */ /* 0x000f620000000a00 */
[----:B------:R-:W-:-:S02]  /*0070*/  CS2R R48, SRZ ;  /* 0x0000000000307805 */ /* 0x000fc4000001ff00 */
[----:B------:R-:W-:Y:S02]  /*0080*/  CS2R R26, SRZ ;  /* 0x00000000001a7805 */ /* 0x000fe4000001ff00 */
[----:B------:R-:W-:Y:S01]  /*0090*/  CS2R R52, SRZ ;  /* 0x0000000000347805 */ /* 0x000fe2000001ff00 */
[----:B------:R-:W-:Y:S02]  /*00a0*/  IMAD.MOV.U32 R54, RZ, RZ, RZ ;  /* 0x000000ffff367224 */ /* 0x000fe400078e00ff */
[----:B------:R-:W-:Y:S01]  /*00b0*/  IMAD.MOV.U32 R51, RZ, RZ, RZ ;  /* 0x000000ffff337224 */ /* 0x000fe200078e00ff */
[----:B------:R-:W2:Y:S01]  /*00c0*/  LDC.64 R36, c[0x0][0x210] ;  /* 0x00008400ff247b82 */ /* 0x000ea20000000a00 */
[----:B-1----:R-:W-:Y:S01]  /*00d0*/  IMAD.SHL.U32 R0, R22, 0x4, RZ ;  /* 0x0000000416007824 */ /* 0x002fe200078e00ff */
[----:B------:R-:W-:Y:S02]  /*00e0*/  SHF.R.U32.HI R7, RZ, 0x6, R22 ;  /* 0x00000006ff077819 */ /* 0x000fe40000011616 */
[----:B---3--:R-:W-:Y:S01]  /*00f0*/  SHF.R.S32.HI R10, RZ, 0x1b, R4 ;  /* 0x0000001bff0a7819 */ /* 0x008fe20000011404 */
[----:B------:R-:W-:Y:S01]  /*0100*/  IMAD.SHL.U32 R2, R4, 0x10, RZ ;  /* 0x0000001004027824 */ /* 0x000fe200078e00ff */
[----:B------:R-:W-:-:S02]  /*0110*/  SGXT.U32 R7, R7, 0x2 ;  /* 0x000000020707781a */ /* 0x000fc40000000000 */
[--C-:B----4-:R-:W-:Y:S02]  /*0120*/  SHF.R.S32.HI R11, RZ, 0x17, R3.reuse ;  /* 0x00000017ff0b7819 */ /* 0x110fe40000011403 */
[----:B------:R-:W-:Y:S02]  /*0130*/  LOP3.LUT R4, R0, 0xfc, RZ, 0xc0, !PT ;  /* 0x000000fc00047812 */ /* 0x000fe400078ec0ff */
[----:B------:R-:W-:Y:S02]  /*0140*/  SGXT R0, R10, 0x1 ;  /* 0x000000010a00781a */ /* 0x000fe40000000200 */
[----:B------:R-:W-:Y:S02]  /*0150*/  SGXT R10, R11, 0x1 ;  /* 0x000000010b0a781a */ /* 0x000fe40000000200 */
[----:B------:R-:W-:Y:S02]  /*0160*/  LOP3.LUT R47, R2, R7, RZ, 0xfc, !PT ;  /* 0x00000007022f7212 */ /* 0x000fe400078efcff */
[----:B------:R-:W-:-:S02]  /*0170*/  PRMT R11, R4, 0x6540, R3 ;  /* 0x00006540040b7816 */ /* 0x000fc40000000003 */
[----:B------:R-:W-:Y:S02]  /*0180*/  LEA.HI R4, R0, R47, RZ, 0x8 ;  /* 0x0000002f00047211 */ /* 0x000fe400078f40ff */
[----:B------:R-:W-:Y:S02]  /*0190*/  LEA.HI R12, R10, R11, RZ, 0x3 ;  /* 0x0000000b0a0c7211 */ /* 0x000fe400078f18ff */
[----:B------:R-:W-:Y:S02]  /*01a0*/  LOP3.LUT R50, R2, 0x8, R7, 0xfe, !PT ;  /* 0x0000000802327812 */ /* 0x000fe400078efe07 */
[----:B------:R-:W-:Y:S02]  /*01b0*/  LOP3.LUT R10, R2, 0xc, R7, 0xfe, !PT ;  /* 0x0000000c020a7812 */ /* 0x000fe400078efe07 */
[----:B------:R-:W-:Y:S02]  /*01c0*/  LOP3.LUT R30, R2, 0x4, R7, 0xfe, !PT ;  /* 0x00000004021e7812 */ /* 0x000fe400078efe07 */
[----:B------:R-:W-:-:S02]  /*01d0*/  CS2R R6, SRZ ;  /* 0x0000000000067805 */ /* 0x000fc4000001ff00 */
[----:B------:R-:W-:Y:S02]  /*01e0*/  SHF.R.S32.HI R4, RZ, 0x8, R4 ;  /* 0x00000008ff047819 */ /* 0x000fe40000011404 */
[----:B------:R-:W-:Y:S02]  /*01f0*/  SHF.R.S32.HI R17, RZ, 0x3, R12 ;  /* 0x00000003ff117819 */ /* 0x000fe4000001140c */
[----:B------:R-:W-:Y:S02]  /*0200*/  ISETP.GE.AND P1, PT, R11, 0x100, PT ;  /* 0x000001000b00780c */ /* 0x000fe40003f26270 */
[----:B------:R-:W-:Y:S01]  /*0210*/  LEA.HI R13, R0, R50, RZ, 0x8 ;  /* 0x00000032000d7211 */ /* 0x000fe200078f40ff */
[----:B------:R-:W-:Y:S01]  /*0220*/  IMAD R19, R4, 0x20, R17 ;  /* 0x0000002004137824 */ /* 0x000fe200078e0211 */
[----:B------:R-:W-:Y:S02]  /*0230*/  LEA.HI R16, R0, R10, RZ, 0x8 ;  /* 0x0000000a00107211 */ /* 0x000fe400078f40ff */
[----:B------:R-:W-:-:S02]  /*0240*/  CS2R R4, SRZ ;  /* 0x0000000000047805 */ /* 0x000fc4000001ff00 */
[----:B------:R-:W-:Y:S02]  /*0250*/  LEA.HI R12, R0, R30, RZ, 0x8 ;  /* 0x0000001e000c7211 */ /* 0x000fe400078f40ff */
[----:B------:R-:W-:Y:S02]  /*0260*/  SHF.R.S32.HI R15, RZ, 0x8, R13 ;  /* 0x00000008ff0f7819 */ /* 0x000fe4000001140d */
[----:B------:R-:W-:Y:S02]  /*0270*/  SHF.R.S32.HI R16, RZ, 0x8, R16 ;  /* 0x00000008ff107819 */ /* 0x000fe40000011410 */
[----:B------:R-:W-:Y:S01]  /*0280*/  SHF.R.S32.HI R14, RZ, 0x8, R12 ;  /* 0x00000008ff0e7819 */ /* 0x000fe2000001140c */
[----:B--2---:R-:W-:-:S03]  /*0290*/  IMAD.WIDE R12, R19, 0x4, R8 ;  /* 0x00000004130c7825 */ /* 0x004fc600078e0208 */
[----:B------:R-:W-:Y:S01]  /*02a0*/  LEA R21, R14, R17, 0x5 ;  /* 0x000000110e157211 */ /* 0x000fe200078e28ff */
[--C-:B------:R-:W-:Y:S01]  /*02b0*/  IMAD R23, R15, 0x20, R17.reuse ;  /* 0x000000200f177824 */ /* 0x100fe200078e0211 */
[----:B------:R-:W2:Y:S01]  /*02c0*/  @!P1 LDG.E.EL R5, desc[UR6][R12.64] ;  /* 0x000000060c059981 */ /* 0x000ea2000c2e1900 */
[----:B------:R-:W-:-:S03]  /*02d0*/  IMAD R35, R16, 0x20, R17 ;  /* 0x0000002010237824 */ /* 0x000fc600078e0211 */
[----:B------:R-:W3:Y:S01]  /*02e0*/  @!P1 LDG.E.EL R6, desc[UR6][R12.64] ;  /* 0x000000060c069981 */ /* 0x000ee2000c2e1900 */
[----:B------:R-:W-:-:S03]  /*02f0*/  IMAD.WIDE R14, R35, 0x4, R8 ;  /* 0x00000004230e7825 */ /* 0x000fc600078e0208 */
[----:B------:R-:W4:Y:S04]  /*0300*/  @!P1 LDG.E.EL R7, desc[UR6][R12.64] ;  /* 0x000000060c079981 */ /* 0x000f28000c2e1900 */
[----:B------:R1:W2:Y:S04]  /*0310*/  @!P1 LDG.E.EL R4, desc[UR6][R12.64] ;  /* 0x000000060c049981 */ /* 0x0002a8000c2e1900 */
[----:B------:R-:W2:Y:S04]  /*0320*/  @!P1 LDG.E.EL R27, desc[UR6][R14.64] ;  /* 0x000000060e1b9981 */ /* 0x000ea8000c2e1900 */
[----:B------:R-:W2:Y:S01]  /*0330*/  @!P1 LDG.E.EL R54, desc[UR6][R14.64] ;  /* 0x000000060e369981 */ /* 0x000ea2000c2e1900 */
[----:B-1----:R-:W-:-:S03]  /*0340*/  IMAD.WIDE R12, R23, 0x4, R8 ;  /* 0x00000004170c7825 */ /* 0x002fc600078e0208 */
[----:B------:R-:W2:Y:S04]  /*0350*/  @!P1 LDG.E.EL R51, desc[UR6][R14.64] ;  /* 0x000000060e339981 */ /* 0x000ea8000c2e1900 */
[----:B------:R-:W2:Y:S04]  /*0360*/  @!P1 LDG.E.EL R49, desc[UR6][R12.64] ;  /* 0x000000060c319981 */ /* 0x000ea8000c2e1900 */
[----:B------:R-:W2:Y:S04]  /*0370*/  @!P1 LDG.E.EL R26, desc[UR6][R12.64] ;  /* 0x000000060c1a9981 */ /* 0x000ea8000c2e1900 */
[----:B------:R-:W2:Y:S04]  /*0380*/  @!P1 LDG.E.EL R53, desc[UR6][R12.64] ;  /* 0x000000060c359981 */ /* 0x000ea8000c2e1900 */
[----:B------:R1:W2:Y:S04]  /*0390*/  @!P1 LDG.E.EL R52, desc[UR6][R12.64] ;  /* 0x000000060c349981 */ /* 0x0002a8000c2e1900 */
[----:B------:R5:W2:Y:S01]  /*03a0*/  @!P1 LDG.E.EL R48, desc[UR6][R14.64] ;  /* 0x000000060e309981 */ /* 0x000aa2000c2e1900 */
[----:B-1----:R-:W1:Y:S01]  /*03b0*/  LDC.64 R12, c[0x0][0x228] ;  /* 0x00008a00ff0c7b82 */ /* 0x002e620000000a00 */
[----:B------:R-:W-:-:S07]  /*03c0*/  HFMA2.MMA R46, -RZ, RZ, 0, 0 ;  /* 0x00000000ff2e7435 */ /* 0x000fce00000001ff */
[----:B0----5:R-:W0:Y:S01]  /*03d0*/  LDC.64 R14, c[0x0][0x230] ;  /* 0x00008c00ff0e7b82 */ /* 0x021e220000000a00 */
[----:B------:R-:W-:Y:S01]  /*03e0*/  IMAD.MOV.U32 R31, RZ, RZ, RZ ;  /* 0x000000ffff1f7224 */ /* 0x000fe200078e00ff */
[----:B------:R-:W-:Y:S01]  /*03f0*/  CS2R R28, SRZ ;  /* 0x00000000001c7805 */ /* 0x000fe2000001ff00 */
[----:B------:R-:W-:Y:S01]  /*0400*/  IMAD.WIDE R16, R21, 0x4, R8 ;  /* 0x0000000415107825 */ /* 0x000fe200078e0208 */
[----:B------:R-:W-:Y:S02]  /*0410*/  CS2R R38, SRZ ;  /* 0x0000000000267805 */ /* 0x000fe4000001ff00 */
[----:B------:R-:W-:Y:S02]  /*0420*/  CS2R R32, SRZ ;  /* 0x0000000000207805 */ /* 0x000fe4000001ff00 */
[----:B------:R-:W-:Y:S01]  /*0430*/  CS2R R40, SRZ ;  /* 0x0000000000287805 */ /* 0x000fe2000001ff00 */
[----:B------:R-:W-:Y:S01]  /*0440*/  IMAD.WIDE R18, R19, 0x4, R24 ;  /* 0x0000000413127825 */ /* 0x000fe200078e0218 */
[----:B------:R-:W5:Y:S01]  /*0450*/  @!P1 LDG.E.EL R31, desc[UR6][R16.64] ;  /* 0x00000006101f9981 */ /* 0x000f62000c2e1900 */
[----:B------:R-:W-:-:S02]  /*0460*/  CS2R R44, SRZ ;  /* 0x00000000002c7805 */ /* 0x000fc4000001ff00 */
[----:B------:R-:W-:Y:S01]  /*0470*/  IMAD.WIDE R8, R23, 0x4, R24 ;  /* 0x0000000417087825 */ /* 0x000fe200078e0218 */
[----:B------:R-:W2:Y:S01]  /*0480*/  @!P1 LDG.E.EL R28, desc[UR6][R16.64] ;  /* 0x00000006101c9981 */ /* 0x000ea2000c2e1900 */
[----:B------:R-:W-:-:S03]  /*0490*/  CS2R R42, SRZ ;  /* 0x00000000002a7805 */ /* 0x000fc6000001ff00 */
[----:B------:R-:W2:Y:S01]  /*04a0*/  @!P1 LDG.E.EL R29, desc[UR6][R16.64] ;  /* 0x00000006101d9981 */ /* 0x000ea2000c2e1900 */
[----:B------:R-:W-:-:S03]  /*04b0*/  IMAD.MOV.U32 R23, RZ, RZ, RZ ;  /* 0x000000ffff177224 */ /* 0x000fc600078e00ff */
[----:B------:R1:W2:Y:S04]  /*04c0*/  @!P1 LDG.E.EL R46, desc[UR6][R16.64] ;  /* 0x00000006102e9981 */ /* 0x0002a8000c2e1900 */
[----:B------:R-:W2:Y:S04]  /*04d0*/  @!P1 LDG.E.EL R39, desc[UR6][R18.64] ;  /* 0x0000000612279981 */ /* 0x000ea8000c2e1900 */
[----:B------:R-:W2:Y:S01]  /*04e0*/  @!P1 LDG.E.EL R33, desc[UR6][R18.64] ;  /* 0x0000000612219981 */ /* 0x000ea2000c2e1900 */
[----:B-1----:R-:W-:Y:S01]  /*04f0*/  IMAD.WIDE R16, R21, 0x4, R24 ;  /* 0x0000000415107825 */ /* 0x002fe200078e0218 */
[----:B------:R-:W-:-:S02]  /*0500*/  CS2R R20, SRZ ;  /* 0x0000000000147805 */ /* 0x000fc4000001ff00 */
[----:B------:R-:W2:Y:S01]  /*0510*/  @!P1 LDG.E.EL R41, desc[UR6][R18.64] ;  /* 0x0000000612299981 */ /* 0x000ea2000c2e1900 */
[----:B------:R-:W-:-:S03]  /*0520*/  IMAD.WIDE R24, R35, 0x4, R24 ;  /* 0x0000000423187825 */ /* 0x000fc600078e0218 */
[----:B------:R1:W2:Y:S01]  /*0530*/  @!P1 LDG.E.EL R40, desc[UR6][R18.64] ;  /* 0x0000000612289981 */ /* 0x0002a2000c2e1900 */
[----:B------:R-:W-:Y:S01]  /*0540*/  CS2R R34, SRZ ;  /* 0x0000000000227805 */ /* 0x000fe2000001ff00 */
[----:B------:R-:W-:Y:S02]  /*0550*/  IMAD R10, R10, 0x100, R11 ;  /* 0x000001000a0a7824 */ /* 0x000fe400078e020b */
[----:B------:R-:W2:Y:S04]  /*0560*/  @!P1 LDG.E.EL R45, desc[UR6][R16.64] ;  /* 0x00000006102d9981 */ /* 0x000ea8000c2e1900 */
[----:B------:R-:W2:Y:S01]  /*0570*/  @!P1 LDG.E.EL R23, desc[UR6][R16.64] ;  /* 0x0000000610179981 */ /* 0x000ea2000c2e1900 */
[----:B-1----:R-:W-:Y:S02]  /*0580*/  PRMT R19, R22, 0x6540, R3 ;  /* 0x0000654016137816 */ /* 0x002fe40000000003 */
[----:B------:R-:W-:Y:S01]  /*0590*/  MOV R22, RZ ;  /* 0x000000ff00167202 */ /* 0x000fe20000000f00 */
[----:B------:R-:W2:Y:S01]  /*05a0*/  @!P1 LDG.E.EL R38, desc[UR6][R16.64] ;  /* 0x0000000610269981 */ /* 0x000ea2000c2e1900 */
[C---:B------:R-:W-:Y:S01]  /*05b0*/  ISETP.GE.AND P0, PT, R19.reuse, 0x100, PT ;  /* 0x000001001300780c */ /* 0x040fe20003f06270 */
[----:B------:R-:W-:-:S02]  /*05c0*/  IMAD.WIDE R12, R19, 0x4, R12 ;  /* 0x00000004130c7825 */ /* 0x000fc400078e020c */
[----:B------:R1:W2:Y:S02]  /*05d0*/  @!P1 LDG.E.EL R20, desc[UR6][R16.64] ;  /* 0x0000000610149981 */ /* 0x0002a4000c2e1900 */
[----:B0-----:R-:W-:Y:S01]  /*05e0*/  IMAD.WIDE R14, R19, 0x4, R14 ;  /* 0x00000004130e7825 */ /* 0x001fe200078e020e */
[----:B------:R-:W-:Y:S01]  /*05f0*/  CS2R R18, SRZ ;  /* 0x0000000000127805 */ /* 0x000fe2000001ff00 */
[----:B------:R-:W2:Y:S04]  /*0600*/  @!P1 LDG.E.EL R35, desc[UR6][R24.64] ;  /* 0x0000000618239981 */ /* 0x000ea8000c2e1900 */
[----:B------:R-:W2:Y:S01]  /*0610*/  @!P1 LDG.E.EL R22, desc[UR6][R24.64] ;  /* 0x0000000618169981 */ /* 0x000ea2000c2e1900 */
[----:B-1----:R-:W-:-:S03]  /*0620*/  CS2R R16, SRZ ;  /* 0x0000000000107805 */ /* 0x002fc6000001ff00 */
[----:B------:R-:W2:Y:S04]  /*0630*/  @!P1 LDG.E.EL R32, desc[UR6][R24.64] ;  /* 0x0000000618209981 */ /* 0x000ea8000c2e1900 */
[----:B------:R0:W2:Y:S01]  /*0640*/  @!P1 LDG.E.EL R42, desc[UR6][R24.64] ;  /* 0x00000006182a9981 */ /* 0x0000a2000c2e1900 */
[----:B------:R-:W-:-:S03]  /*0650*/  IMAD R47, R47, 0x100, R11 ;  /* 0x000001002f2f7824 */ /* 0x000fc600078e020b */
[----:B------:R-:W2:Y:S01]  /*0660*/  @!P1 LDG.E.EL R34, desc[UR6][R8.64] ;  /* 0x0000000608229981 */ /* 0x000ea2000c2e1900 */
[----:B------:R-:W-:-:S03]  /*0670*/  IMAD R30, R30, 0x100, R11 ;  /* 0x000001001e1e7824 */ /* 0x000fc600078e020b */
[----:B------:R-:W2:Y:S01]  /*0680*/  @!P1 LDG.E.EL R44, desc[UR6][R8.64] ;  /* 0x00000006082c9981 */ /* 0x000ea2000c2e1900 */
[----:B0-----:R-:W-:-:S03]  /*0690*/  IMAD.WIDE R24, R10, 0x4, R36 ;  /* 0x000000040a187825 */ /* 0x001fc600078e0224 */
[----:B------:R-:W2:Y:S04]  /*06a0*/  @!P1 LDG.E.EL R43, desc[UR6][R8.64] ;  /* 0x00000006082b9981 */ /* 0x000ea8000c2e1900 */
[----:B------:R-:W2:Y:S04]  /*06b0*/  @!P1 LDG.E.EL.128 R16, desc[UR6][R24.64] ;  /* 0x0000000618109981 */ /* 0x000ea8000c2e1d00 */
[----:B------:R0:W3:Y:S01]  /*06c0*/  @!P1 LDG.E.EL R21, desc[UR6][R8.64] ;  /* 0x0000000608159981 */ /* 0x0000e2000c2e1900 */
[----:B------:R-:W-:Y:S02]  /*06d0*/  LEA R11, R50, R11, 0x8 ;  /* 0x0000000b320b7211 */ /* 0x000fe400078e40ff */
[----:B0-----:R-:W-:-:S06]  /*06e0*/  CS2R R8, SRZ ;  /* 0x0000000000087805 */ /* 0x001fcc000001ff00 */
[----:B------:R0:W3:Y:S04]  /*06f0*/  @!P0 LDG.E.EL R8, desc[UR6][R12.64] ;  /* 0x000000060c088981 */ /* 0x0000e8000c2e1900 */
[----:B------:R1:W3:Y:S01]  /*0700*/  @!P0 LDG.E.EL R9, desc[UR6][R14.64] ;  /* 0x000000060e098981 */ /* 0x0002e2000c2e1900 */
[----:B0-----:R-:W-:Y:S02]  /*0710*/  CS2R R12, SRZ ;  /* 0x00000000000c7805 */ /* 0x001fe4000001ff00 */
[----:B-1----:R-:W-:Y:S01]  /*0720*/  CS2R R14, SRZ ;  /* 0x00000000000e7805 */ /* 0x002fe2000001ff00 */
[----:B--2---:R-:W-:Y:S01]  /*0730*/  FADD R48, -R48, R19 ;  /* 0x0000001330307221 */ /* 0x004fe20000000100 */
[----:B------:R-:W-:Y:S01]  /*0740*/  FADD R50, -R51, R18 ;  /* 0x0000001233327221 */ /* 0x000fe20000000100 */
[----:B------:R-:W-:-:S05]  /*0750*/  IMAD.WIDE R18, R11, 0x4, R36 ;  /* 0x000000040b127825 */ /* 0x000fca00078e0224 */
[----:B------:R-:W2:Y:S01]  /*0760*/  @!P1 LDG.E.EL.128 R12, desc[UR6][R18.64] ;  /* 0x00000006120c9981 */ /* 0x000ea2000c2e1d00 */
[----:B------:R-:W-:Y:S01]  /*0770*/  FADD R51, -R54, R17 ;  /* 0x0000001136337221 */ /* 0x000fe20000000100 */
[----:B------:R-:W-:Y:S01]  /*0780*/  FADD R54, -R27, R16 ;  /* 0x000000101b367221 */ /* 0x000fe20000000100 */
[----:B------:R-:W-:Y:S01]  /*0790*/  CS2R R24, SRZ ;  /* 0x0000000000187805 */ /* 0x000fe2000001ff00 */
[----:B------:R-:W-:-:S04]  /*07a0*/  IMAD.WIDE R16, R30, 0x4, R36 ;  /* 0x000000041e107825 */ /* 0x000fc800078e0224 */
[----:B------:R-:W-:-:S04]  /*07b0*/  IMAD.WIDE R36, R47, 0x4, R36 ;  /* 0x000000042f247825 */ /* 0x000fc800078e0224 */
[----:B--2---:R-:W-:Y:S01]  /*07c0*/  FADD R55, -R26, R13 ;  /* 0x0000000d1a377221 */ /* 0x004fe20000000100 */
[----:B------:R-:W-:-:S06]  /*07d0*/  CS2R R26, SRZ ;  /* 0x00000000001a7805 */ /* 0x000fcc000001ff00 */
[----:B------:R0:W2:Y:S01]  /*07e0*/  @!P1 LDG.E.EL.128 R24, desc[UR6][R16.64] ;  /* 0x0000000610189981 */ /* 0x0000a2000c2e1d00 */
[----:B------:R-:W-:Y:S01]  /*07f0*/  FADD R52, -R52, R15 ;  /* 0x0000000f34347221 */ /* 0x000fe20000000100 */
[----:B------:R-:W-:Y:S01]  /*0800*/  FADD R53, -R53, R14 ;  /* 0x0000000e35357221 */ /* 0x000fe20000000100 */
[----:B------:R-:W-:Y:S01]  /*0810*/  FADD R49, -R49, R12 ;  /* 0x0000000c31317221 */ /* 0x000fe20000000100 */
[----:B------:R-:W-:Y:S02]  /*0820*/  CS2R R12, SRZ ;  /* 0x00000000000c7805 */ /* 0x000fe4000001ff00 */
[----:B------:R-:W-:-:S06]  /*0830*/  CS2R R14, SRZ ;  /* 0x00000000000e7805 */ /* 0x000fcc000001ff00 */
[----:B------:R1:W4:Y:S01]  /*0840*/  @!P1 LDG.E.EL.128 R12, desc[UR6][R36.64] ;  /* 0x00000006240c9981 */ /* 0x000322000c2e1d00 */
[----:B------:R-:W-:-:S04]  /*0850*/  IMAD.MOV.U32 R19, RZ, RZ, 0x3a000000 ;  /* 0x3a000000ff137424 */ /* 0x000fc800078e00ff */
[-C--:B------:R-:W-:Y:S01]  /*0860*/  FFMA R34, R34, R19.reuse, 9.9999997473787516356e-06 ;  /* 0x3727c5ac22227423 */ /* 0x080fe20000000013 */
[----:B0-----:R-:W-:-:S03]  /*0870*/  FFMA R17, R35, R19, 9.9999997473787516356e-06 ;  /* 0x3727c5ac23117423 */ /* 0x001fc60000000013 */
[----:B------:R0:W-:Y:S01]  /*0880*/  MUFU.RSQ R16, R34 ;  /* 0x0000002200107308 */ /* 0x0001e20000001400 */
[-C--:B------:R-:W-:Y:S01]  /*0890*/  FFMA R42, R42, R19.reuse, 9.9999997473787516356e-06 ;  /* 0x3727c5ac2a2a7423 */ /* 0x080fe20000000013 */
[-C--:B------:R-:W-:Y:S01]  /*08a0*/  FFMA R18, R22, R19.reuse, 9.9999997473787516356e-06 ;  /* 0x3727c5ac16127423 */ /* 0x080fe20000000013 */
[-C--:B------:R-:W-:Y:S01]  /*08b0*/  FFMA R39, R39, R19.reuse, 9.9999997473787516356e-06 ;  /* 0x3727c5ac27277423 */ /* 0x080fe20000000013 */
[-C--:B------:R-:W-:Y:S01]  /*08c0*/  FFMA R33, R33, R19.reuse, 9.9999997473787516356e-06 ;  /* 0x3727c5ac21217423 */ /* 0x080fe20000000013 */
[----:B0-----:R-:W0:Y:S01]  /*08d0*/  LDC.64 R34, c[0x0][0x238] ;  /* 0x00008e00ff227b82 */ /* 0x001e220000000a00 */
[-C--:B------:R-:W-:Y:S01]  /*08e0*/  FFMA R41, R41, R19.reuse, 9.9999997473787516356e-06 ;  /* 0x3727c5ac29297423 */ /* 0x080fe20000000013 */
[-C--:B------:R-:W-:Y:S01]  /*08f0*/  FFMA R40, R40, R19.reuse, 9.9999997473787516356e-06 ;  /* 0x3727c5ac28287423 */ /* 0x080fe20000000013 */
[-C--:B------:R-:W-:Y:S01]  /*0900*/  FFMA R45, R45, R19.reuse, 9.9999997473787516356e-06 ;  /* 0x3727c5ac2d2d7423 */ /* 0x080fe20000000013 */
[-C--:B------:R-:W-:Y:S01]  /*0910*/  FFMA R38, R38, R19.reuse, 9.9999997473787516356e-06 ;  /* 0x3727c5ac26267423 */ /* 0x080fe20000000013 */
[-C--:B-1----:R-:W-:Y:S01]  /*0920*/  FFMA R36, R20, R19.reuse, 9.9999997473787516356e-06 ;  /* 0x3727c5ac14247423 */ /* 0x082fe20000000013 */
[-C--:B------:R-:W-:Y:S01]  /*0930*/  FFMA R44, R44, R19.reuse, 9.9999997473787516356e-06 ;  /* 0x3727c5ac2c2c7423 */ /* 0x080fe20000000013 */
[----:B------:R-:W-:-:S04]  /*0940*/  FFMA R43, R43, R19, 9.9999997473787516356e-06 ;  /* 0x3727c5ac2b2b7423 */ /* 0x000fc80000000013 */
[----:B------:R-:W1:Y:S08]  /*0950*/  MUFU.RSQ R56, R43 ;  /* 0x0000002b00387308 */ /* 0x000e700000001400 */
[----:B------:R-:W3:Y:S01]  /*0960*/  MUFU.RSQ R44, R44 ;  /* 0x0000002c002c7308 */ /* 0x000ee20000001400 */
[----:B-1----:R-:W-:-:S07]  /*0970*/  FMUL R37, R56, R53 ;  /* 0x0000003538257220 */ /* 0x002fce0000400000 */
[----:B------:R-:W1:Y:S01]  /*0980*/  MUFU.RSQ R17, R17 ;  /* 0x0000001100117308 */ /* 0x000e620000001400 */
[----:B---3--:R-:W-:-:S07]  /*0990*/  FMUL R55, R44, R55 ;  /* 0x000000372c377220 */ /* 0x008fce0000400000 */
[----:B------:R-:W3:Y:S01]  /*09a0*/  MUFU.RSQ R18, R18 ;  /* 0x0000001200127308 */ /* 0x000ee20000001400 */
[----:B------:R-:W0:Y:S07]  /*09b0*/  S2UR UR5, SR_CgaCtaId ;  /* 0x00000000000579c3 */ /* 0x000e2e0000008800 */
[----:B------:R-:W-:Y:S01]  /*09c0*/  MUFU.RSQ R45, R45 ;  /* 0x0000002d002d7308 */ /* 0x000fe20000001400 */
[----:B-1----:R-:W-:Y:S01]  /*09d0*/  FMUL R54, R17, R54 ;  /* 0x0000003611367220 */ /* 0x002fe20000400000 */
[----:B------:R-:W-:Y:S01]  /*09e0*/  FMUL R49, R16, R49 ;  /* 0x0000003110317220 */ /* 0x000fe20000400000 */
[----:B------:R-:W-:Y:S01]  /*09f0*/  CS2R R16, SRZ ;  /* 0x0000000000107805 */ /* 0x000fe2000001ff00 */
[----:B---3--:R-:W-:-:S04]  /*0a00*/  FMUL R51, R18, R51 ;  /* 0x0000003312337220 */ /* 0x008fc80000400000 */
[----:B------:R-:W-:Y:S01]  /*0a10*/  MUFU.RSQ R39, R39 ;  /* 0x0000002700277308 */ /* 0x000fe20000001400 */
[----:B------:R-:W-:-:S07]  /*0a20*/  UMOV UR4, 0x400 ;  /* 0x0000040000047882 */ /* 0x000fce0000000000 */
[----:B------:R-:W-:Y:S01]  /*0a30*/  MUFU.RSQ R33, R33 ;  /* 0x0000002100217308 */ /* 0x000fe20000001400 */
[----:B0-----:R-:W-:-:S07]  /*0a40*/  UPRMT UR4, UR5, 0x654, UR4 ;  /* 0x0000065405047896 */ /* 0x001fce0008000004 */
[----:B------:R-:W-:Y:S08]  /*0a50*/  MUFU.RSQ R41, R41 ;  /* 0x0000002900297308 */ /* 0x000ff00000001400 */
[----:B------:R-:W-:Y:S08]  /*0a60*/  MUFU.RSQ R40, R40 ;  /* 0x0000002800287308 */ /* 0x000ff00000001400 */
[----:B------:R-:W-:Y:S01]  /*0a70*/  MUFU.RSQ R38, R38 ;  /* 0x0000002600267308 */ /* 0x000fe20000001400 */
[----:B--2---:R-:W-:Y:S01]  /*0a80*/  FADD R46, -R46, R27 ;  /* 0x0000001b2e2e7221 */ /* 0x004fe20000000100 */
[-C--:B------:R-:W-:Y:S01]  /*0a90*/  FFMA R27, R32, R19.reuse, 9.9999997473787516356e-06 ;  /* 0x3727c5ac201b7423 */ /* 0x080fe20000000013 */
[-C--:B------:R-:W-:Y:S01]  /*0aa0*/  FFMA R32, R23, R19.reuse, 9.9999997473787516356e-06 ;  /* 0x3727c5ac17207423 */ /* 0x080fe20000000013 */
[----:B------:R-:W-:-:S04]  /*0ab0*/  FFMA R19, R21, R19, 9.9999997473787516356e-06 ;  /* 0x3727c5ac15137423 */ /* 0x000fc80000000013 */
[----:B------:R0:W1:Y:S08]  /*0ac0*/  MUFU.RSQ R21, R42 ;  /* 0x0000002a00157308 */ /* 0x0000700000001400 */
[----:B------:R-:W2:Y:S01]  /*0ad0*/  MUFU.RSQ R19, R19 ;  /* 0x0000001300137308 */ /* 0x000ea20000001400 */
[----:B------:R-:W-:Y:S01]  /*0ae0*/  CS2R R22, SRZ ;  /* 0x0000000000167805 */ /* 0x000fe2000001ff00 */
[----:B0-----:R-:W-:-:S04]  /*0af0*/  IMAD.WIDE R42, R47, 0x4, R34 ;  /* 0x000000042f2a7825 */ /* 0x001fc800078e0222 */
[----:B-1----:R-:W-:Y:S01]  /*0b00*/  FMUL R48, R21, R48 ;  /* 0x0000003015307220 */ /* 0x002fe20000400000 */
[----:B------:R-:W-:-:S06]  /*0b10*/  CS2R R20, SRZ ;  /* 0x0000000000147805 */ /* 0x000fcc000001ff00 */
[----:B------:R0:W3:Y:S01]  /*0b20*/  @!P1 LDG.E.EL.128 R20, desc[UR6][R42.64] ;  /* 0x000000062a149981 */ /* 0x0000e2000c2e1d00 */
[----:B--2---:R-:W-:Y:S01]  /*0b30*/  FMUL R44, R19, R52 ;  /* 0x00000034132c7220 */ /* 0x004fe20000400000 */
[----:B------:R-:W-:-:S04]  /*0b40*/  IMAD.WIDE R52, R30, 0x4, R34 ;  /* 0x000000041e347825 */ /* 0x000fc800078e0222 */
[----:B0-----:R-:W-:-:S04]  /*0b50*/  IMAD.WIDE R42, R11, 0x4, R34 ;  /* 0x000000040b2a7825 */ /* 0x001fc800078e0222 */
[----:B------:R-:W-:Y:S02]  /*0b60*/  IMAD.WIDE R10, R10, 0x4, R34 ;  /* 0x000000040a0a7825 */ /* 0x000fe400078e0222 */
[----:B------:R-:W0:Y:S01]  /*0b70*/  S2R R34, SR_TID.X ;  /* 0x0000000000227919 */ /* 0x000e220000002100 */
[----:B------:R-:W-:Y:S01]  /*0b80*/  CS2R R18, SRZ ;  /* 0x0000000000127805 */ /* 0x000fe2000001ff00 */
[----:B------:R-:W-:Y:S01]  /*0b90*/  FADD R57, -R28, R25 ;  /* 0x000000191c397221 */ /* 0x000fe20000000100 */
[----:B-----5:R-:W-:Y:S01]  /*0ba0*/  FADD R28, -R31, R24 ;  /* 0x000000181f1c7221 */ /* 0x020fe20000000100 */
[----:B------:R-:W-:Y:S01]  /*0bb0*/  FADD R47, -R29, R26 ;  /* 0x0000001a1d2f7221 */ /* 0x000fe20000000100 */
[----:B------:R-:W-:Y:S02]  /*0bc0*/  IMAD.MOV.U32 R30, RZ, RZ, RZ ;  /* 0x000000ffff1e7224 */ /* 0x000fe400078e00ff */
[----:B------:R1:W2:Y:S01]  /*0bd0*/  @!P1 LDG.E.EL.128 R16, desc[UR6][R52.64] ;  /* 0x0000000634109981 */ /* 0x0002a2000c2e1d00 */
[----:B------:R-:W-:Y:S01]  /*0be0*/  IMAD.MOV.U32 R31, RZ, RZ, RZ ;  /* 0x000000ffff1f7224 */ /* 0x000fe200078e00ff */
[----:B------:R-:W5:Y:S01]  /*0bf0*/  MUFU.RSQ R27, R27 ;  /* 0x0000001b001b7308 */ /* 0x000f620000001400 */
[----:B-1----:R-:W-:Y:S01]  /*0c00*/  FMUL R52, R45, R28 ;  /* 0x0000001c2d347220 */ /* 0x002fe20000400000 */
[----:B------:R-:W-:-:S06]  /*0c10*/  CS2R R28, SRZ ;  /* 0x00000000001c7805 */ /* 0x000fcc000001ff00 */
[----:B------:R0:W2:Y:S02]  /*0c20*/  @!P1 LDG.E.EL.128 R28, desc[UR6][R10.64] ;  /* 0x000000060a1c9981 */ /* 0x0000a4000c2e1d00 */
[----:B0-----:R-:W-:-:S04]  /*0c30*/  SHF.L.U32 R11, R34, 0x2, RZ ;  /* 0x00000002220b7819 */ /* 0x001fc800000006ff */
[----:B------:R-:W-:Y:S01]  /*0c40*/  SHF.R.U32.HI R10, RZ, 0x8, R11 ;  /* 0x00000008ff0a7819 */ /* 0x000fe2000001160b */
[----:B----4-:R-:W-:-:S03]  /*0c50*/  FADD R15, -R4, R15 ;  /* 0x0000000f040f7221 */ /* 0x010fc60000000100 */
[----:B------:R-:W-:Y:S01]  /*0c60*/  SGXT.U32 R10, R10, 0x2 ;  /* 0x000000020a0a781a */ /* 0x000fe20000000000 */
[----:B------:R-:W-:Y:S01]  /*0c70*/  FADD R12, -R5, R12 ;  /* 0x0000000c050c7221 */ /* 0x000fe20000000100 */
[----:B------:R-:W-:Y:S01]  /*0c80*/  FADD R14, -R7, R14 ;  /* 0x0000000e070e7221 */ /* 0x000fe20000000100 */
[----:B------:R-:W-:Y:S01]  /*0c90*/  LOP3.LUT R4, R11, 0x3fc, RZ, 0xc0, !PT ;  /* 0x000003fc0b047812 */ /* 0x000fe200078ec0ff */
[----:B------:R-:W-:Y:S01]  /*0ca0*/  FADD R6, -R6, R13 ;  /* 0x0000000d06067221 */ /* 0x000fe20000000100 */
[----:B------:R-:W-:Y:S02]  /*0cb0*/  LOP3.LUT R5, R10, 0x3fc, R11, 0xf8, !PT ;  /* 0x000003fc0a057812 */ /* 0x000fe400078ef80b */
[----:B------:R-:W-:Y:S01]  /*0cc0*/  LEA R7, R10, UR4, 0x2 ;  /* 0x000000040a077c11 */ /* 0x000fe2000f8e10ff */
[----:B-----5:R-:W-:Y:S01]  /*0cd0*/  FMUL R50, R27, R50 ;  /* 0x000000321b327220 */ /* 0x020fe20000400000 */
[----:B------:R-:W-:Y:S02]  /*0ce0*/  CS2R R24, SRZ ;  /* 0x0000000000187805 */ /* 0x000fe4000001ff00 */
[----:B------:R-:W-:Y:S01]  /*0cf0*/  CS2R R26, SRZ ;  /* 0x00000000001a7805 */ /* 0x000fe2000001ff00 */
[----:B------:R-:W-:Y:S01]  /*0d00*/  FMUL R12, R39, R12 ;  /* 0x0000000c270c7220 */ /* 0x000fe20000400000 */
[----:B------:R-:W-:Y:S01]  /*0d10*/  LEA R5, R5, UR4, 0x2 ;  /* 0x0000000405057c11 */ /* 0x000fe2000f8e10ff */
[----:B------:R-:W-:Y:S01]  /*0d20*/  FMUL R33, R33, R6 ;  /* 0x0000000621217220 */ /* 0x000fe20000400000 */
[----:B------:R-:W-:-:S02]  /*0d30*/  IMAD R10, R4, 0x4, R7 ;  /* 0x00000004040a7824 */ /* 0x000fc400078e0207 */
[----:B------:R-:W-:Y:S01]  /*0d40*/  FMUL R14, R41, R14 ;  /* 0x0000000e290e7220 */ /* 0x000fe20000400000 */
[----:B------:R-:W-:Y:S01]  /*0d50*/  FMUL R15, R40, R15 ;  /* 0x0000000f280f7220 */ /* 0x000fe20000400000 */
[----:B------:R-:W-:Y:S04]  /*0d60*/  STS [R5], R12 ;  /* 0x0000000c05007388 */ /* 0x000fe80000000800 */
[----:B------:R0:W4:Y:S04]  /*0d70*/  @!P1 LDG.E.EL.128 R24, desc[UR6][R42.64] ;  /* 0x000000062a189981 */ /* 0x000128000c2e1d00 */
[----:B------:R-:W-:Y:S04]  /*0d80*/  STS [R10+0x4], R33 ;  /* 0x000004210a007388 */ /* 0x000fe80000000800 */
[----:B------:R-:W-:Y:S04]  /*0d90*/  STS [R10+0x8], R14 ;  /* 0x0000080e0a007388 */ /* 0x000fe80000000800 */
[----:B------:R-:W-:Y:S01]  /*0da0*/  STS [R10+0xc], R15 ;  /* 0x00000c0f0a007388 */ /* 0x000fe20000000800 */
[----:B------:R-:W1:Y:S01]  /*0db0*/  MUFU.RSQ R32, R32 ;  /* 0x0000002000207308 */ /* 0x000e620000001400 */
[----:B------:R-:W-:-:S04]  /*0dc0*/  LOP3.LUT R6, R34, 0xff, RZ, 0xc0, !PT ;  /* 0x000000ff22067812 */ /* 0x000fc800078ec0ff */
[----:B------:R-:W-:Y:S01]  /*0dd0*/  LEA R6, R6, UR4, 0x2 ;  /* 0x0000000406067c11 */ /* 0x000fe2000f8e10ff */
[----:B------:R-:W-:Y:S01]  /*0de0*/  BAR.SYNC.DEFER_BLOCKING 0x0 ;  /* 0x0000000000007b1d */ /* 0x000fe20000010000 */
[----:B------:R-:W-:-:S05]  /*0df0*/  FMUL R47, R38, R47 ;  /* 0x0000002f262f7220 */ /* 0x000fca0000400000 */
[----:B0-----:R0:W5:Y:S01]  /*0e00*/  MUFU.RSQ R43, R36 ;  /* 0x00000024002b7308 */ /* 0x0011620000001400 */
[----:B-1----:R-:W-:Y:S02]  /*0e10*/  FMUL R35, R32, R57 ;  /* 0x0000003920237220 */ /* 0x002fe40000400000 */
[----:B------:R-:W1:Y:S04]  /*0e20*/  LDS R32, [R6] ;  /* 0x0000000006207984 */ /* 0x000e680000000800 */
[----:B0-----:R-:W0:Y:S04]  /*0e30*/  LDS R36, [R6+0x404] ;  /* 0x0004040006247984 */ /* 0x001e280000000800 */
[----:B------:R-:W0:Y:S04]  /*0e40*/  LDS R38, [R6+0x808] ;  /* 0x0008080006267984 */ /* 0x000e280000000800 */
[----:B------:R-:W0:Y:S01]  /*0e50*/  LDS R40, [R6+0xc0c] ;  /* 0x000c0c0006287984 */ /* 0x000e220000000800 */
[----:B------:R-:W-:Y:S01]  /*0e60*/  BAR.SYNC.DEFER_BLOCKING 0x0 ;  /* 0x0000000000007b1d */ /* 0x000fe20000010000 */
[----:B-----5:R-:W-:-:S05]  /*0e70*/  FMUL R46, R43, R46 ;  /* 0x0000002e2b2e7220 */ /* 0x020fca0000400000 */
[----:B------:R-:W-:Y:S04]  /*0e80*/  STS [R5], R52 ;  /* 0x0000003405007388 */ /* 0x000fe80000000800 */
[----:B------:R0:W-:Y:S04]  /*0e90*/  STS [R10+0x4], R35 ;  /* 0x000004230a007388 */ /* 0x0001e80000000800 */
[----:B------:R-:W-:Y:S04]  /*0ea0*/  STS [R10+0x8], R47 ;  /* 0x0000082f0a007388 */ /* 0x000fe80000000800 */
[----:B------:R-:W-:Y:S01]  /*0eb0*/  STS [R10+0xc], R46 ;  /* 0x00000c2e0a007388 */ /* 0x000fe20000000800 */
[----:B------:R-:W-:Y:S06]  /*0ec0*/  BAR.SYNC.DEFER_BLOCKING 0x0 ;  /* 0x0000000000007b1d */ /* 0x000fec0000010000 */
[----:B------:R-:W5:Y:S04]  /*0ed0*/  LDS R12, [R6] ;  /* 0x00000000060c7984 */ /* 0x000f680000000800 */
[----:B------:R-:W0:Y:S04]  /*0ee0*/  LDS R14, [R6+0x404] ;  /* 0x00040400060e7984 */ /* 0x000e280000000800 */
[----:B------:R-:W0:Y:S04]  /*0ef0*/  LDS R42, [R6+0x808] ;  /* 0x00080800062a7984 */ /* 0x000e280000000800 */
[----:B------:R-:W0:Y:S01]  /*0f00*/  LDS R56, [R6+0xc0c] ;  /* 0x000c0c0006387984 */ /* 0x000e220000000800 */
[----:B------:R-:W-:Y:S06]  /*0f10*/  BAR.SYNC.DEFER_BLOCKING 0x0 ;  /* 0x0000000000007b1d */ /* 0x000fec0000010000 */
[----:B------:R0:W-:Y:S04]  /*0f20*/  STS [R5], R49 ;  /* 0x0000003105007388 */ /* 0x0001e80000000800 */
[----:B------:R-:W-:Y:S04]  /*0f30*/  STS [R10+0x4], R55 ;  /* 0x000004370a007388 */ /* 0x000fe80000000800 */
[----:B------:R-:W-:Y:S04]  /*0f40*/  STS [R10+0x8], R37 ;  /* 0x000008250a007388 */ /* 0x000fe80000000800 */
[----:B------:R-:W-:Y:S01]  /*0f50*/  STS [R10+0xc], R44 ;  /* 0x00000c2c0a007388 */ /* 0x000fe20000000800 */
[----:B------:R-:W-:Y:S06]  /*0f60*/  BAR.SYNC.DEFER_BLOCKING 0x0 ;  /* 0x0000000000007b1d */ /* 0x000fec0000010000 */
[----:B------:R-:W5:Y:S04]  /*0f70*/  LDS R46, [R6] ;  /* 0x00000000062e7984 */ /* 0x000f680000000800 */
[----:B------:R-:W5:Y:S04]  /*0f80*/  LDS R52, [R6+0x404] ;  /* 0x0004040006347984 */ /* 0x000f680000000800 */
[----:B------:R-:W5:Y:S04]  /*0f90*/  LDS R58, [R6+0x808] ;  /* 0x00080800063a7984 */ /* 0x000f680000000800 */
[----:B------:R-:W5:Y:S01]  /*0fa0*/  LDS R60, [R6+0xc0c] ;  /* 0x000c0c00063c7984 */ /* 0x000f620000000800 */
[----:B------:R-:W-:Y:S06]  /*0fb0*/  BAR.SYNC.DEFER_BLOCKING 0x0 ;  /* 0x0000000000007b1d */ /* 0x000fec0000010000 */
[----:B------:R-:W-:Y:S04]  /*0fc0*/  STS [R5], R54 ;  /* 0x0000003605007388 */ /* 0x000fe80000000800 */
[----:B------:R0:W-:Y:S04]  /*0fd0*/  STS [R10+0x4], R51 ;  /* 0x000004330a007388 */ /* 0x0001e80000000800 */
[----:B------:R-:W-:Y:S04]  /*0fe0*/  STS [R10+0x8], R50 ;  /* 0x000008320a007388 */ /* 0x000fe80000000800 */
[----:B------:R-:W-:Y:S01]  /*0ff0*/  STS [R10+0xc], R48 ;  /* 0x00000c300a007388 */ /* 0x000fe20000000800 */
[----:B------:R-:W-:Y:S01]  /*1000*/  BAR.SYNC.DEFER_BLOCKING 0x0 ;  /* 0x0000000000007b1d */ /* 0x000fe20000010000 */
[-CC-:B-1----:R-:W-:Y:S01]  /*1010*/  FFMA R33, R32, R8.reuse, R9.reuse ;  /* 0x0000000820217223 */ /* 0x182fe20000000009 */
[-CC-:B0-----:R-:W-:Y:S01]  /*1020*/  FFMA R35, R36, R8.reuse, R9.reuse ;  /* 0x0000000824237223 */ /* 0x181fe20000000009 */
[-CC-:B------:R-:W-:Y:S01]  /*1030*/  FFMA R39, R38, R8.reuse, R9.reuse ;  /* 0x0000000826277223 */ /* 0x180fe20000000009 */
[----:B------:R-:W-:-:S02]  /*1040*/  FFMA R41, R40, R8, R9 ;  /* 0x0000000828297223 */ /* 0x000fc40000000009 */
[----:B------:R-:W0:Y:S04]  /*1050*/  LDS R44, [R6] ;  /* 0x00000000062c7984 */ /* 0x000e280000000800 */
[----:B------:R-:W-:Y:S04]  /*1060*/  LDS R7, [R6+0x404] ;  /* 0x0004040006077984 */ /* 0x000fe80000000800 */
[----:B------:R-:W1:Y:S04]  /*1070*/  LDS R13, [R6+0x808] ;  /* 0x00080800060d7984 */ /* 0x000e680000000800 */
[----:B------:R-:W0:Y:S01]  /*1080*/  LDS R15, [R6+0xc0c] ;  /* 0x000c0c00060f7984 */ /* 0x000e220000000800 */
[----:B------:R-:W-:Y:S06]  /*1090*/  BAR.SYNC.DEFER_BLOCKING 0x0 ;  /* 0x0000000000007b1d */ /* 0x000fec0000010000 */
[----:B------:R-:W-:Y:S04]  /*10a0*/  STS [R6], R33 ;  /* 0x0000002106007388 */ /* 0x000fe80000000800 */
[----:B------:R-:W-:Y:S04]  /*10b0*/  STS [R6+0x404], R35 ;  /* 0x0004042306007388 */ /* 0x000fe80000000800 */
[----:B------:R-:W-:Y:S04]  /*10c0*/  STS [R6+0x808], R39 ;  /* 0x0008082706007388 */ /* 0x000fe80000000800 */
[----:B------:R-:W-:Y:S01]  /*10d0*/  STS [R6+0xc0c], R41 ;  /* 0x000c0c2906007388 */ /* 0x000fe20000000800 */
[----:B------:R-:W-:Y:S01]  /*10e0*/  BAR.SYNC.DEFER_BLOCKING 0x0 ;  /* 0x0000000000007b1d */ /* 0x000fe20000010000 */
[-CC-:B-----5:R-:W-:Y:S01]  /*10f0*/  FFMA R43, R12, R8.reuse, R9.reuse ;  /* 0x000000080c2b7223 */ /* 0x1a0fe20000000009 */
[-CC-:B------:R-:W-:Y:S01]  /*1100*/  FFMA R45, R14, R8.reuse, R9.reuse ;  /* 0x000000080e2d7223 */ /* 0x180fe20000000009 */
[-CC-:B------:R-:W-:Y:S01]  /*1110*/  FFMA R47, R42, R8.reuse, R9.reuse ;  /* 0x000000082a2f7223 */ /* 0x180fe20000000009 */
[----:B------:R-:W-:-:S02]  /*1120*/  FFMA R49, R56, R8, R9 ;  /* 0x0000000838317223 */ /* 0x000fc40000000009 */
[----:B------:R-:W-:Y:S04]  /*1130*/  LDS R32, [R5+0xc] ;  /* 0x00000c0005207984 */ /* 0x000fe80000000800 */
[----:B------:R-:W-:Y:S04]  /*1140*/  LDS R36, [R5+0x8] ;  /* 0x0000080005247984 */ /* 0x000fe80000000800 */
[----:B------:R-:W-:Y:S04]  /*1150*/  LDS R38, [R5+0x4] ;  /* 0x0000040005267984 */ /* 0x000fe80000000800 */
[----:B------:R-:W3:Y:S01]  /*1160*/  LDS R37, [R5] ;  /* 0x0000000005257984 */ /* 0x000ee20000000800 */
[----:B------:R-:W-:Y:S06]  /*1170*/  BAR.SYNC.DEFER_BLOCKING 0x0 ;  /* 0x0000000000007b1d */ /* 0x000fec0000010000 */
[----:B------:R-:W-:Y:S04]  /*1180*/  STS [R6], R43 ;  /* 0x0000002b06007388 */ /* 0x000fe80000000800 */
[----:B------:R-:W-:Y:S04]  /*1190*/  STS [R6+0x404], R45 ;  /* 0x0004042d06007388 */ /* 0x000fe80000000800 */
[----:B------:R-:W-:Y:S04]  /*11a0*/  STS [R6+0x808], R47 ;  /* 0x0008082f06007388 */ /* 0x000fe80000000800 */
[----:B------:R-:W-:Y:S01]  /*11b0*/  STS [R6+0xc0c], R49 ;  /* 0x000c0c3106007388 */ /* 0x000fe20000000800 */
[----:B------:R-:W-:Y:S01]  /*11c0*/  BAR.SYNC.DEFER_BLOCKING 0x0 ;  /* 0x0000000000007b1d */ /* 0x000fe20000010000 */
[-CC-:B------:R-:W-:Y:S01]  /*11d0*/  FFMA R51, R46, R8.reuse, R9.reuse ;  /* 0x000000082e337223 */ /* 0x180fe20000000009 */
[-CC-:B------:R-:W-:Y:S01]  /*11e0*/  FFMA R53, R52, R8.reuse, R9.reuse ;  /* 0x0000000834357223 */ /* 0x180fe20000000009 */
[-CC-:B------:R-:W-:Y:S01]  /*11f0*/  FFMA R55, R58, R8.reuse, R9.reuse ;  /* 0x000000083a377223 */ /* 0x180fe20000000009 */
[----:B------:R-:W-:-:S02]  /*1200*/  FFMA R57, R60, R8, R9 ;  /* 0x000000083c397223 */ /* 0x000fc40000000009 */
[----:B------:R-:W-:Y:S04]  /*1210*/  LDS R40, [R5+0xc] ;  /* 0x00000c0005287984 */ /* 0x000fe80000000800 */
[----:B------:R-:W-:Y:S04]  /*1220*/  LDS R39, [R5+0x8] ;  /* 0x0000080005277984 */ /* 0x000fe80000000800 */
[----:B------:R-:W-:Y:S04]  /*1230*/  LDS R42, [R5+0x4] ;  /* 0x00000400052a7984 */ /* 0x000fe80000000800 */
[----:B------:R-:W2:Y:S01]  /*1240*/  LDS R33, [R5] ;  /* 0x0000000005217984 */ /* 0x000ea20000000800 */
[----:B------:R-:W-:Y:S06]  /*1250*/  BAR.SYNC.DEFER_BLOCKING 0x0 ;  /* 0x0000000000007b1d */ /* 0x000fec0000010000 */
[----:B------:R-:W-:Y:S04]  /*1260*/  STS [R6], R51 ;  /* 0x0000003306007388 */ /* 0x000fe80000000800 */
[----:B------:R-:W-:Y:S04]  /*1270*/  STS [R6+0x404], R53 ;  /* 0x0004043506007388 */ /* 0x000fe80000000800 */
[----:B------:R-:W-:Y:S04]  /*1280*/  STS [R6+0x808], R55 ;  /* 0x0008083706007388 */ /* 0x000fe80000000800 */
[----:B------:R-:W-:Y:S01]  /*1290*/  STS [R6+0xc0c], R57 ;  /* 0x000c0c3906007388 */ /* 0x000fe20000000800 */
[----:B------:R-:W-:Y:S01]  /*12a0*/  BAR.SYNC.DEFER_BLOCKING 0x0 ;  /* 0x0000000000007b1d */ /* 0x000fe20000010000 */
[-CC-:B0-----:R-:W-:Y:S01]  /*12b0*/  FFMA R59, R44, R8.reuse, R9.reuse ;  /* 0x000000082c3b7223 */ /* 0x181fe20000000009 */
[-CC-:B-1----:R-:W-:Y:S01]  /*12c0*/  FFMA R61, R13, R8.reuse, R9.reuse ;  /* 0x000000080d3d7223 */ /* 0x182fe20000000009 */
[-CC-:B------:R-:W-:Y:S01]  /*12d0*/  FFMA R14, R15, R8.reuse, R9.reuse ;  /* 0x000000080f0e7223 */ /* 0x180fe20000000009 */
[----:B------:R-:W-:-:S02]  /*12e0*/  FFMA R7, R7, R8, R9 ;  /* 0x0000000807077223 */ /* 0x000fc40000000009 */
[----:B------:R-:W-:Y:S04]  /*12f0*/  LDS R44, [R5+0xc] ;  /* 0x00000c00052c7984 */ /* 0x000fe80000000800 */
[----:B------:R-:W-:Y:S04]  /*1300*/  LDS R15, [R5+0x8] ;  /* 0x00000800050f7984 */ /* 0x000fe80000000800 */
[----:B------:R-:W-:Y:S04]  /*1310*/  LDS R10, [R5+0x4] ;  /* 0x00000400050a7984 */ /* 0x000fe80000000800 */
[----:B------:R-:W4:Y:S01]  /*1320*/  LDS R13, [R5] ;  /* 0x00000000050d7984 */ /* 0x000f220000000800 */
[----:B------:R-:W-:Y:S01]  /*1330*/  BAR.SYNC.DEFER_BLOCKING 0x0 ;  /* 0x0000000000007b1d */ /* 0x000fe20000010000 */
[----:B------:R-:W-:Y:S01]  /*1340*/  IMAD.SHL.U32 R8, R34, 0x40, RZ ;  /* 0x0000004022087824 */ /* 0x000fe200078e00ff */
[----:B------:R-:W-:-:S04]  /*1350*/  SHF.R.U32.HI R9, RZ, 0x6, R34 ;  /* 0x00000006ff097819 */ /* 0x000fc80000011622 */
[----:B------:R-:W-:Y:S02]  /*1360*/  SGXT.U32 R9, R9, 0x2 ;  /* 0x000000020909781a */ /* 0x000fe40000000000 */
[----:B------:R-:W-:Y:S01]  /*1370*/  LOP3.LUT R8, R8, 0xfc0, RZ, 0xc0, !PT ;  /* 0x00000fc008087812 */ /* 0x000fe200078ec0ff */
[----:B------:R-:W-:Y:S04]  /*1380*/  STS [R6], R59 ;  /* 0x0000003b06007388 */ /* 0x000fe80000000800 */
[----:B------:R0:W-:Y:S04]  /*1390*/  STS [R6+0x404], R7 ;  /* 0x0004040706007388 */ /* 0x0001e80000000800 */
[----:B------:R-:W-:Y:S04]  /*13a0*/  STS [R6+0x808], R61 ;  /* 0x0008083d06007388 */ /* 0x000fe80000000800 */
[----:B------:R1:W-:Y:S01]  /*13b0*/  STS [R6+0xc0c], R14 ;  /* 0x000c0c0e06007388 */ /* 0x0003e20000000800 */
[----:B------:R-:W-:Y:S01]  /*13c0*/  BAR.SYNC.DEFER_BLOCKING 0x0 ;  /* 0x0000000000007b1d */ /* 0x000fe20000010000 */
[----:B------:R-:W-:-:S02]  /*13d0*/  LOP3.LUT R9, R8, R9, RZ, 0xfc, !PT ;  /* 0x0000000908097212 */ /* 0x000fc400078efcff */
[----:B------:R-:W-:-:S05]  /*13e0*/  IADD3 R46, R8, UR4, RZ ;  /* 0x00000004082e7c10 */ /* 0x000fca000fffe0ff */
[----:B0-----:R-:W-:Y:S02]  /*13f0*/  IMAD R7, R9, 0x4, R46 ;  /* 0x0000000409077824 */ /* 0x001fe400078e022e */
[----:B------:R-:W0:Y:S04]  /*1400*/  LDS R9, [R5] ;  /* 0x0000000005097984 */ /* 0x000e280000000800 */
[----:B------:R-:W5:Y:S04]  /*1410*/  LDS R35, [R5+0x8] ;  /* 0x0000080005237984 */ /* 0x000f680000000800 */
[----:B------:R-:W5:Y:S04]  /*1420*/  LDS R12, [R5+0x4] ;  /* 0x00000400050c7984 */ /* 0x000f680000000800 */
[----:B------:R-:W5:Y:S01]  /*1430*/  LDS R8, [R5+0xc] ;  /* 0x00000c0005087984 */ /* 0x000f620000000800 */
[C---:B---3--:R-:W-:Y:S01]  /*1440*/  FSETP.GEU.AND P6, PT, R37.reuse, -R20, PT ;  /* 0x800000142500720b */ /* 0x048fe20003fce000 */
[----:B------:R-:W-:-:S05]  /*1450*/  FADD R20, R37, R20 ;  /* 0x0000001425147221 */ /* 0x000fca0000000000 */
[----:B------:R-:W-:Y:S01]  /*1460*/  FSEL R20, R20, RZ, P6 ;  /* 0x000000ff14147208 */ /* 0x000fe20003000000 */
[----:B------:R-:W-:Y:S01]  /*1470*/  BAR.SYNC.DEFER_BLOCKING 0x0 ;  /* 0x0000000000007b1d */ /* 0x000fe20000010000 */
[C---:B--2---:R-:W-:Y:S01]  /*1480*/  FSETP.GEU.AND P6, PT, R33.reuse, -R16, PT ;  /* 0x800000102100720b */ /* 0x044fe20003fce000 */
[----:B------:R-:W-:Y:S01]  /*1490*/  FADD R16, R33, R16 ;  /* 0x0000001021107221 */ /* 0x000fe20000000000 */
[C---:B------:R-:W-:Y:S01]  /*14a0*/  FSETP.GEU.AND P3, PT, R38.reuse, -R21, PT ;  /* 0x800000152600720b */ /* 0x040fe20003f6e000 */
[----:B------:R-:W-:-:S03]  /*14b0*/  FADD R21, R38, R21 ;  /* 0x0000001526157221 */ /* 0x000fc60000000000 */
[----:B------:R-:W-:Y:S02]  /*14c0*/  FSEL R16, R16, RZ, P6 ;  /* 0x000000ff10107208 */ /* 0x000fe40003000000 */
[C---:B----4-:R-:W-:Y:S01]  /*14d0*/  FSETP.GEU.AND P6, PT, R13.reuse, -R24, PT ;  /* 0x800000180d00720b */ /* 0x050fe20003fce000 */
[----:B------:R-:W-:Y:S01]  /*14e0*/  FADD R13, R13, R24 ;  /* 0x000000180d0d7221 */ /* 0x000fe20000000000 */
[C---:B------:R-:W-:Y:S01]  /*14f0*/  FSETP.GEU.AND P4, PT, R36.reuse, -R22, PT ;  /* 0x800000162400720b */ /* 0x040fe20003f8e000 */
        /* <DEDUP_REMOVED lines=9> */
[----:B------:R-:W-:-:S02]  /*1590*/  FSEL R32, R13, RZ, P6 ;  /* 0x000000ff0d207208 */ /* 0x000fc40003000000 */
[----:B-1----:R-:W-:Y:S02]  /*15a0*/  FSEL R6, R21, RZ, P3 ;  /* 0x000000ff15067208 */ /* 0x002fe40001800000 */
[C---:B0-----:R-:W-:Y:S01]  /*15b0*/  FSETP.GEU.AND P6, PT, R9.reuse, -R28, PT ;  /* 0x8000001c0900720b */ /* 0x041fe20003fce000 */
[----:B------:R-:W-:Y:S01]  /*15c0*/  FADD R9, R9, R28 ;  /* 0x0000001c09097221 */ /* 0x000fe20000000000 */
[----:B------:R-:W-:Y:S02]  /*15d0*/  FSEL R22, R22, RZ, P4 ;  /* 0x000000ff16167208 */ /* 0x000fe40002000000 */
[C---:B------:R-:W-:Y:S01]  /*15e0*/  FSETP.GEU.AND P4, PT, R15.reuse, -R26, PT ;  /* 0x8000001a0f00720b */ /* 0x040fe20003f8e000 */
[----:B------:R-:W-:Y:S01]  /*15f0*/  FADD R15, R15, R26 ;  /* 0x0000001a0f0f7221 */ /* 0x000fe20000000000 */
[----:B------:R-:W-:Y:S01]  /*1600*/  FSEL R14, R23, RZ, P5 ;  /* 0x000000ff170e7208 */ /* 0x000fe20002800000 */
[----:B------:R0:W-:Y:S01]  /*1610*/  STS [R7+0x50], R6 ;  /* 0x0000500607007388 */ /* 0x0001e20000000800 */
[----:B------:R-:W-:-:S02]  /*1620*/  FSEL R24, R17, RZ, P0 ;  /* 0x000000ff11187208 */ /* 0x000fc40000000000 */
[----:B------:R-:W-:Y:S02]  /*1630*/  FSEL R18, R18, RZ, P1 ;  /* 0x000000ff12127208 */ /* 0x000fe40000800000 */
[----:B------:R-:W-:Y:S02]  /*1640*/  FSEL R26, R19, RZ, P2 ;  /* 0x000000ff131a7208 */ /* 0x000fe40001000000 */
[C---:B------:R-:W-:Y:S01]  /*1650*/  FSETP.GEU.AND P3, PT, R44.reuse, -R27, PT ;  /* 0x8000001b2c00720b */ /* 0x040fe20003f6e000 */
[----:B------:R-:W-:Y:S01]  /*1660*/  FADD R27, R44, R27 ;  /* 0x0000001b2c1b7221 */ /* 0x000fe20000000000 */
[C---:B------:R-:W-:Y:S01]  /*1670*/  FSETP.GEU.AND P5, PT, R10.reuse, -R25, PT ;  /* 0x800000190a00720b */ /* 0x040fe20003fae000 */
[----:B------:R-:W-:Y:S01]  /*1680*/  FADD R10, R10, R25 ;  /* 0x000000190a0a7221 */ /* 0x000fe20000000000 */
[C---:B-----5:R-:W-:Y:S01]  /*1690*/  FSETP.GEU.AND P0, PT, R35.reuse, -R30, PT ;  /* 0x8000001e2300720b */ /* 0x060fe20003f0e000 */
[----:B------:R-:W-:Y:S01]  /*16a0*/  FADD R30, R35, R30 ;  /* 0x0000001e231e7221 */ /* 0x000fe20000000000 */
[C---:B------:R-:W-:Y:S01]  /*16b0*/  FSETP.GEU.AND P1, PT, R12.reuse, -R29, PT ;  /* 0x8000001d0c00720b */ /* 0x040fe20003f2e000 */
[----:B------:R-:W-:Y:S01]  /*16c0*/  FADD R12, R12, R29 ;  /* 0x0000001d0c0c7221 */ /* 0x000fe20000000000 */
[C---:B------:R-:W-:Y:S01]  /*16d0*/  FSETP.GEU.AND P2, PT, R8.reuse, -R31, PT ;  /* 0x8000001f0800720b */ /* 0x040fe20003f4e000 */
[----:B------:R-:W-:Y:S01]  /*16e0*/  FADD R8, R8, R31 ;  /* 0x0000001f08087221 */ /* 0x000fe20000000000 */
[----:B0-----:R-:W-:Y:S01]  /*16f0*/  FSEL R6, R9, RZ, P6 ;  /* 0x000000ff09067208 */ /* 0x001fe20003000000 */
[----:B------:R0:W-:Y:S01]  /*1700*/  STS [R7], R20 ;  /* 0x0000001407007388 */ /* 0x0001e20000000800 */
[----:B------:R-:W-:-:S02]  /*1710*/  FSEL R10, R10, RZ, P5 ;  /* 0x000000ff0a0a7208 */ /* 0x000fc40002800000 */
[----:B------:R-:W-:Y:S01]  /*1720*/  FSEL R28, R15, RZ, P4 ;  /* 0x000000ff0f1c7208 */ /* 0x000fe20002000000 */
[----:B------:R1:W-:Y:S01]  /*1730*/  STS [R7+0x30], R6 ;  /* 0x0000300607007388 */ /* 0x0003e20000000800 */
[----:B------:R-:W-:Y:S02]  /*1740*/  FSEL R12, R12, RZ, P1 ;  /* 0x000000ff0c0c7208 */ /* 0x000fe40000800000 */
[----:B------:R-:W-:Y:S02]  /*1750*/  FSEL R30, R30, RZ, P0 ;  /* 0x000000ff1e1e7208 */ /* 0x000fe40000000000 */
[----:B0-----:R-:W-:Y:S02]  /*1760*/  FSEL R20, R27, RZ, P3 ;  /* 0x000000ff1b147208 */ /* 0x001fe40001800000 */
[----:B-1----:R-:W-:Y:S01]  /*1770*/  FSEL R6, R8, RZ, P2 ;  /* 0x000000ff08067208 */ /* 0x002fe20001000000 */
[----:B------:R-:W-:Y:S04]  /*1780*/  STS [R7+0xa0], R22 ;  /* 0x0000a01607007388 */ /* 0x000fe80000000800 */
        /* <DEDUP_REMOVED lines=8> */
[----:B------:R0:W-:Y:S04]  /*1810*/  STS [R7+0x110], R20 ;  /* 0x0001101407007388 */ /* 0x0001e80000000800 */
[----:B------:R-:W-:Y:S04]  /*1820*/  STS [R7+0x80], R12 ;  /* 0x0000800c07007388 */ /* 0x000fe80000000800 */
[----:B------:R-:W-:Y:S04]  /*1830*/  STS [R7+0xd0], R30 ;  /* 0x0000d01e07007388 */ /* 0x000fe80000000800 */
[----:B------:R1:W-:Y:S01]  /*1840*/  STS [R7+0x120], R6 ;  /* 0x0001200607007388 */ /* 0x0003e20000000800 */
[----:B------:R-:W-:-:S02]  /*1850*/  LOP3.LUT R9, R4, 0x400, RZ, 0xfc, !PT ;  /* 0x0000040004097812 */ /* 0x000fc400078efcff */
[----:B------:R-:W-:Y:S02]  /*1860*/  LOP3.LUT R13, R4, 0x800, RZ, 0xfc, !PT ;  /* 0x00000800040d7812 */ /* 0x000fe400078efcff */
[----:B------:R-:W-:Y:S02]  /*1870*/  LOP3.LUT R5, R34, 0xfc, RZ, 0xc0, !PT ;  /* 0x000000fc22057812 */ /* 0x000fe400078ec0ff */
[----:B------:R-:W-:Y:S02]  /*1880*/  LOP3.LUT R9, R9, 0x7f0, RZ, 0xc0, !PT ;  /* 0x000007f009097812 */ /* 0x000fe400078ec0ff */
[----:B------:R-:W-:Y:S02]  /*1890*/  LOP3.LUT R13, R13, 0xbf0, RZ, 0xc0, !PT ;  /* 0x00000bf00d0d7812 */ /* 0x000fe400078ec0ff */
[----:B------:R-:W-:Y:S01]  /*18a0*/  LEA R5, R5, UR4, 0x2 ;  /* 0x0000000405057c11 */ /* 0x000fe2000f8e10ff */
[----:B------:R-:W-:Y:S01]  /*18b0*/  VIADD R9, R9, UR4 ;  /* 0x0000000409097c36 */ /* 0x000fe20008000000 */
[----:B------:R-:W-:-:S03]  /*18c0*/  IADD3 R13, R13, UR4, RZ ;  /* 0x000000040d0d7c10 */ /* 0x000fc6000fffe0ff */
[C---:B0-----:R-:W-:Y:S01]  /*18d0*/  IMAD R20, R4.reuse, 0x4, R5 ;  /* 0x0000000404147824 */ /* 0x041fe200078e0205 */
[----:B------:R-:W-:Y:S01]  /*18e0*/  BAR.SYNC.DEFER_BLOCKING 0x0 ;  /* 0x0000000000007b1d */ /* 0x000fe20000010000 */
[C---:B------:R-:W-:Y:S01]  /*18f0*/  IMAD R16, R4.reuse, 0x4, R9 ;  /* 0x0000000404107824 */ /* 0x040fe200078e0209 */
[----:B------:R-:W-:Y:S02]  /*1900*/  LEA R13, R4, R13, 0x2 ;  /* 0x0000000d040d7211 */ /* 0x000fe400078e10ff */
[----:B------:R-:W-:-:S04]  /*1910*/  LOP3.LUT R11, R2, 0xc, R11, 0xf8, !PT ;  /* 0x0000000c020b7812 */ /* 0x000fc800078ef80b */
[----:B------:R-:W0:Y:S01]  /*1920*/  LDC.64 R8, c[0x0][0x240] ;  /* 0x00009000ff087b82 */ /* 0x000e220000000a00 */
[----:B------:R-:W-:Y:S02]  /*1930*/  LEA.HI R0, R0, R11, RZ, 0x8 ;  /* 0x0000000b00007211 */ /* 0x000fe400078f40ff */
[----:B------:R-:W-:-:S03]  /*1940*/  SHF.R.U32.HI R2, RZ, 0x2, R34 ;  /* 0x00000002ff027819 */ /* 0x000fc60000011622 */
[----:B------:R-:W-:Y:S01]  /*1950*/  IMAD.SHL.U32 R5, R0, 0x100, RZ ;  /* 0x0000010000057824 */ /* 0x000fe200078e00ff */
[----:B------:R-:W2:Y:S04]  /*1960*/  LDS.128 R20, [R20] ;  /* 0x0000000014147984 */ /* 0x000ea80000000c00 */
[----:B------:R-:W3:Y:S04]  /*1970*/  LDS.128 R16, [R16+0x1000] ;  /* 0x0010000010107984 */ /* 0x000ee80000000c00 */
[----:B------:R-:W4:Y:S01]  /*1980*/  LDS.128 R12, [R13+0x2000] ;  /* 0x002000000d0c7984 */ /* 0x000f220000000c00 */
[----:B------:R-:W-:-:S02]  /*1990*/  SGXT.U32 R2, R2, 0x6 ;  /* 0x000000060202781a */ /* 0x000fc40000000000 */
[----:B------:R-:W-:Y:S02]  /*19a0*/  LOP3.LUT R0, R0, 0xffffff00, RZ, 0xc0, !PT ;  /* 0xffffff0000007812 */ /* 0x000fe400078ec0ff */
[----:B------:R-:W-:Y:S02]  /*19b0*/  LOP3.LUT R5, R5, 0xffff0000, RZ, 0xc0, !PT ;  /* 0xffff000005057812 */ /* 0x000fe400078ec0ff */
[----:B------:R-:W-:Y:S02]  /*19c0*/  PRMT R2, R2, 0x6540, R3 ;  /* 0x0000654002027816 */ /* 0x000fe40000000003 */
[----:B------:R-:W-:Y:S02]  /*19d0*/  IADD3 R24, R5, R11, -R0 ;  /* 0x0000000b05187210 */ /* 0x000fe40007ffe800 */
[----:B------:R-:W-:Y:S02]  /*19e0*/  LOP3.LUT R0, R4, 0xc00, RZ, 0xfc, !PT ;  /* 0x00000c0004007812 */ /* 0x000fe400078efcff */
[----:B------:R-:W-:-:S02]  /*19f0*/  LOP3.LUT R5, R2, 0x40, RZ, 0xfc, !PT ;  /* 0x0000004002057812 */ /* 0x000fc400078efcff */
[----:B------:R-:W-:Y:S02]  /*1a00*/  LOP3.LUT R3, R2, 0x80, RZ, 0xfc, !PT ;  /* 0x0000008002037812 */ /* 0x000fe400078efcff */
[----:B-1----:R-:W-:Y:S02]  /*1a10*/  LOP3.LUT R6, R0, 0xff0, RZ, 0xc0, !PT ;  /* 0x00000ff000067812 */ /* 0x002fe400078ec0ff */
[C---:B------:R-:W-:Y:S02]  /*1a20*/  LOP3.LUT R0, R2.reuse, 0xc0, RZ, 0xfc, !PT ;  /* 0x000000c002007812 */ /* 0x040fe400078efcff */
[C---:B------:R-:W-:Y:S02]  /*1a30*/  ISETP.GE.AND P0, PT, R2.reuse, 0x100, PT ;  /* 0x000001000200780c */ /* 0x040fe40003f06270 */
[----:B------:R-:W-:Y:S02]  /*1a40*/  ISETP.GE.AND P1, PT, R5, 0x100, PT ;  /* 0x000001000500780c */ /* 0x000fe40003f26270 */
[----:B------:R-:W-:Y:S01]  /*1a50*/  ISETP.GE.AND P2, PT, R3, 0x100, PT ;  /* 0x000001000300780c */ /* 0x000fe20003f46270 */
[----:B------:R-:W-:Y:S01]  /*1a60*/  IMAD R7, R2, 0x100, R24 ;  /* 0x0000010002077824 */ /* 0x000fe200078e0218 */
[----:B------:R-:W-:-:S02]  /*1a70*/  ISETP.GE.AND P3, PT, R0, 0x100, PT ;  /* 0x000001000000780c */ /* 0x000fc40003f66270 */
[----:B------:R-:W-:Y:S01]  /*1a80*/  LEA R5, R5, R24, 0x8 ;  /* 0x0000001805057211 */ /* 0x000fe200078e40ff */
[----:B------:R-:W-:Y:S02]  /*1a90*/  IMAD R11, R3, 0x100, R24 ;  /* 0x00000100030b7824 */ /* 0x000fe400078e0218 */
[----:B------:R-:W-:Y:S02]  /*1aa0*/  VIADD R25, R6, UR4 ;  /* 0x0000000406197c36 */ /* 0x000fe40008000000 */
[----:B0-----:R-:W-:-:S04]  /*1ab0*/  IMAD.WIDE R2, R7, 0x4, R8 ;  /* 0x0000000407027825 */ /* 0x001fc800078e0208 */
[--C-:B------:R-:W-:Y:S01]  /*1ac0*/  IMAD.WIDE R6, R5, 0x4, R8.reuse ;  /* 0x0000000405067825 */ /* 0x100fe200078e0208 */
[----:B--2---:R0:W-:Y:S03]  /*1ad0*/  @!P0 STG.E.128 desc[UR6][R2.64], R20 ;  /* 0x0000001402008986 */ /* 0x0041e6000c101d06 */
[----:B------:R-:W-:Y:S01]  /*1ae0*/  IMAD.WIDE R10, R11, 0x4, R8 ;  /* 0x000000040b0a7825 */ /* 0x000fe200078e0208 */
[----:B---3--:R0:W-:Y:S01]  /*1af0*/  @!P1 STG.E.128 desc[UR6][R6.64], R16 ;  /* 0x0000001006009986 */ /* 0x0081e2000c101d06 */
[----:B------:R-:W-:-:S03]  /*1b00*/  LEA R25, R4, R25, 0x2 ;  /* 0x0000001904197211 */ /* 0x000fc600078e10ff */
[----:B----4-:R0:W-:Y:S02]  /*1b10*/  @!P2 STG.E.128 desc[UR6][R10.64], R12 ;  /* 0x0000000c0a00a986 */ /* 0x0101e4000c101d06 */
[----:B0-----:R-:W-:Y:S05]  /*1b20*/  @P3 EXIT ;  /* 0x000000000000394d */ /* 0x001fea0003800000 */
[----:B0-----:R-:W0:Y:S01]  /*1b30*/  LDS.128 R4, [R25+0x3000] ;  /* 0x0030000019047984 */ /* 0x001e220000000c00 */
[----:B------:R-:W-:-:S04]  /*1b40*/  IMAD R3, R0, 0x100, R24 ;  /* 0x0000010000037824 */ /* 0x000fc800078e0218 */
[----:B------:R-:W-:-:S05]  /*1b50*/  IMAD.WIDE R8, R3, 0x4, R8 ;  /* 0x0000000403087825 */ /* 0x000fca00078e0208 */
[----:B0-----:R-:W-:Y:S01]  /*1b60*/  STG.E.128 desc[UR6][R8.64], R4 ;  /* 0x0000000408007986 */ /* 0x001fe2000c101d06 */
[----:B------:R-:W-:Y:S05]  /*1b70*/  EXIT ;  /* 0x000000000000794d */ /* 0x000fea0003800000 */
.L_x_0:
[----:B------:R-:W-:-:S00]  /*1b80*/  BRA `(.L_x_0) ;  /* 0xfffffffc00fc7947 */ /* 0x000fc0000383ffff */
[----:B------:R-:W-:-:S00]  /*1b90*/  NOP ;  /* 0x0000000000007918 */ /* 0x000fc00000000000 */
        /* <DEDUP_REMOVED lines=14> */
.L_x_1:


//--------------------- .nv.global.init           --------------------------
	.section	.nv.global.init,"aw",@progbits
.nv.global.init:
	.type		_$_str,@object
	.size		_$_str,(.L_0 - _$_str)
_$_str:
        /*0000*/ 	.byte	0x5f, 0x5f, 0x43, 0x55, 0x44, 0x41, 0x5f, 0x46, 0x54, 0x5a, 0x00
.L_0:


//--------------------- .nv.shared.triton_poi_fused_add_native_group_norm_relu_14 --------------------------
	.section	.nv.shared.triton_poi_fused_add_native_group_norm_relu_14,"aw",@nobits
	.sectionflags	@""
	.align	16
	.zero		1024


//--------------------- .nv.constant0.triton_poi_fused_add_native_group_norm_relu_14 --------------------------
	.section	.nv.constant0.triton_poi_fused_add_native_group_norm_relu_14,"a",@progbits
	.sectionflags	@""
	.align	4
.nv.constant0.triton_poi_fused_add_native_group_norm_relu_14:
	.zero		592
